//
// Generated by NVIDIA NVVM Compiler
//
// Compiler Build ID: CL-36424714
// Cuda compilation tools, release 13.0, V13.0.88
// Based on NVVM 20.0.0
//

.version 9.0
.target sm_100
.address_size 64

	// .globl	_Z19gelu_forward_kernelPKfPfm

.visible .entry _Z19gelu_forward_kernelPKfPfm(
	.param .u64 .ptr .align 1 _Z19gelu_forward_kernelPKfPfm_param_0,
	.param .u64 .ptr .align 1 _Z19gelu_forward_kernelPKfPfm_param_1,
	.param .u64 _Z19gelu_forward_kernelPKfPfm_param_2
)
{
	.reg .pred 	%p<5>;
	.reg .b32 	%r<7>;
	.reg .b32 	%f<24>;
	.reg .b64 	%rd<14>;

	ld.param.u64 	%rd7, [_Z19gelu_forward_kernelPKfPfm_param_0];
	ld.param.u64 	%rd8, [_Z19gelu_forward_kernelPKfPfm_param_1];
	ld.param.u64 	%rd9, [_Z19gelu_forward_kernelPKfPfm_param_2];
	mov.u32 	%r2, %ctaid.x;
	mov.u32 	%r3, %ntid.x;
	mov.u32 	%r4, %tid.x;
	mad.lo.s32 	%r5, %r2, %r3, %r4;
	cvt.u64.u32 	%rd13, %r5;
	mov.u32 	%r6, %nctaid.x;
	mul.lo.s32 	%r1, %r3, %r6;
	setp.le.u64 	%p1, %rd9, %rd13;
	@%p1 bra 	$L__BB0_3;
	cvt.u64.u32 	%rd2, %r1;
	cvta.to.global.u64 	%rd3, %rd7;
	cvta.to.global.u64 	%rd4, %rd8;
$L__BB0_2:
	shl.b64 	%rd10, %rd13, 2;
	add.s64 	%rd11, %rd3, %rd10;
	ld.global.nc.f32 	%f1, [%rd11];
	mul.f32 	%f2, %f1, %f1;
	mul.f32 	%f3, %f1, %f2;
	mul.f32 	%f4, %f1, 0f3F000000;
	fma.rn.f32 	%f5, %f3, 0f3D372713, %f1;
	mul.f32 	%f6, %f5, 0f3F4C422A;
	abs.f32 	%f7, %f6;
	mul.f32 	%f8, %f7, 0f4038AA3B;
	ex2.approx.ftz.f32 	%f9, %f8;
	add.f32 	%f10, %f9, 0f3F800000;
	rcp.approx.ftz.f32 	%f11, %f10;
	fma.rn.f32 	%f12, %f11, 0fC0000000, 0f3F800000;
	setp.ge.f32 	%p2, %f7, 0f41102CB4;
	selp.f32 	%f13, 0f3F800000, %f12, %p2;
	copysign.f32 	%f14, %f6, %f13;
	mul.f32 	%f15, %f6, %f6;
	fma.rn.f32 	%f16, %f15, 0f3C80F082, 0fBD563CAE;
	fma.rn.f32 	%f17, %f16, %f15, 0f3E085941;
	fma.rn.f32 	%f18, %f17, %f15, 0fBEAAA9ED;
	fma.rn.f32 	%f19, %f18, %f15, 0f00000000;
	fma.rn.f32 	%f20, %f19, %f6, %f6;
	setp.ge.f32 	%p3, %f7, 0f3F19999A;
	selp.f32 	%f21, %f14, %f20, %p3;
	add.f32 	%f22, %f21, 0f3F800000;
	mul.f32 	%f23, %f4, %f22;
	add.s64 	%rd12, %rd4, %rd10;
	st.global.f32 	[%rd12], %f23;
	add.s64 	%rd13, %rd13, %rd2;
	setp.lt.u64 	%p4, %rd13, %rd9;
	@%p4 bra 	$L__BB0_2;
$L__BB0_3:
	ret;

}


// ===== COMPILED SASS (sm_100) =====

	.target	sm_100

	.elftype	@"ET_EXEC"


//--------------------- .note.nv.tkinfo           --------------------------
	.section	.note.nv.tkinfo,"",@"SHT_NOTE"
	.sectionflags	@"SHF_NOTE_NV_TKINFO"
	.tkinfo
        /*0018*/ 	.word	0x00000002
        /*0030*/ 	.string	""
        /*0030*/ 	.string	"ptxas"
        /*0030*/ 	.string	"Cuda compilation tools, release 13.0, V13.0.88"
        /*0030*/ 	.string	"Build cuda_13.0.r13.0/compiler.36424714_0"
        /*0030*/ 	.string	"-arch sm_100 -m 64 "



//--------------------- .note.nv.cuinfo           --------------------------
	.section	.note.nv.cuinfo,"",@"SHT_NOTE"
	.sectionflags	@"SHF_NOTE_NV_CUINFO"
        /*0018*/ 	.short	0x0002
        /*001a*/ 	.short	0x0064
        /*001c*/ 	.short	0x0082
	.zero		2


//--------------------- .nv.info                  --------------------------
	.section	.nv.info,"",@"SHT_CUDA_INFO"
	.align	4


	//----- nvinfo : EIATTR_REGCOUNT
	.align		4
        /*0000*/ 	.byte	0x04, 0x2f
        /*0002*/ 	.short	(.L_1 - .L_0)
	.align		4
.L_0:
        /*0004*/ 	.word	index@(_Z19gelu_forward_kernelPKfPfm)
        /*0008*/ 	.word	0x00000010


	//----- nvinfo : EIATTR_FRAME_SIZE
	.align		4
.L_1:
        /*000c*/ 	.byte	0x04, 0x11
        /*000e*/ 	.short	(.L_3 - .L_2)
	.align		4
.L_2:
        /*0010*/ 	.word	index@(_Z19gelu_forward_kernelPKfPfm)
        /*0014*/ 	.word	0x00000000


	//----- nvinfo : EIATTR_MIN_STACK_SIZE
	.align		4
.L_3:
        /*0018*/ 	.byte	0x04, 0x12
        /*001a*/ 	.short	(.L_5 - .L_4)
	.align		4
.L_4:
        /*001c*/ 	.word	index@(_Z19gelu_forward_kernelPKfPfm)
        /*0020*/ 	.word	0x00000000
.L_5:


//--------------------- .nv.compat                --------------------------
	.section	.nv.compat,"",@"SHT_CUDA_COMPAT_INFO"
	.align	4
        /*0000*/ 	.byte	0x02, 0x09, 0x00, 0x00, 0x02, 0x02, 0x01, 0x00, 0x02, 0x05, 0x05, 0x00, 0x03, 0x07, 0x01, 0x01
        /*0010*/ 	.byte	0x02, 0x03, 0x00, 0x00, 0x02, 0x06, 0x01, 0x00, 0x04, 0x0b, 0x08, 0x00, 0x01, 0x00, 0x00, 0x00
        /*0020*/ 	.byte	0x00, 0x00, 0x00, 0x00


//--------------------- .nv.info._Z19gelu_forward_kernelPKfPfm --------------------------
	.section	.nv.info._Z19gelu_forward_kernelPKfPfm,"",@"SHT_CUDA_INFO"
	.sectionflags	@""
	.align	4


	//----- nvinfo : EIATTR_CUDA_API_VERSION
	.align		4
        /*0000*/ 	.byte	0x04, 0x37
        /*0002*/ 	.short	(.L_7 - .L_6)
.L_6:
        /*0004*/ 	.word	0x00000082


	//----- nvinfo : EIATTR_KPARAM_INFO
	.align		4
.L_7:
        /*0008*/ 	.byte	0x04, 0x17
        /*000a*/ 	.short	(.L_9 - .L_8)
.L_8:
        /*000c*/ 	.word	0x00000000
        /*0010*/ 	.short	0x0002
        /*0012*/ 	.short	0x0010
        /*0014*/ 	.byte	0x00, 0xf0, 0x21, 0x00


	//----- nvinfo : EIATTR_KPARAM_INFO
	.align		4
.L_9:
        /*0018*/ 	.byte	0x04, 0x17
        /*001a*/ 	.short	(.L_11 - .L_10)
.L_10:
        /*001c*/ 	.word	0x00000000
        /*0020*/ 	.short	0x0001
        /*0022*/ 	.short	0x0008
        /*0024*/ 	.byte	0x00, 0xf5, 0x21, 0x00


	//----- nvinfo : EIATTR_KPARAM_INFO
	.align		4
.L_11:
        /*0028*/ 	.byte	0x04, 0x17
        /*002a*/ 	.short	(.L_13 - .L_12)
.L_12:
        /*002c*/ 	.word	0x00000000
        /*0030*/ 	.short	0x0000
        /*0032*/ 	.short	0x0000
        /*0034*/ 	.byte	0x00, 0xf5, 0x21, 0x00


	//----- nvinfo : EIATTR_SPARSE_MMA_MASK
	.align		4
.L_13:
        /*0038*/ 	.byte	0x03, 0x50
        /*003a*/ 	.short	0x0000


	//----- nvinfo : EIATTR_MAXREG_COUNT
	.align		4
        /*003c*/ 	.byte	0x03, 0x1b
        /*003e*/ 	.short	0x00ff


	//----- nvinfo : EIATTR_MERCURY_ISA_VERSION
	.align		4
        /*0040*/ 	.byte	0x03, 0x5f
        /*0042*/ 	.short	0x0101


	//----- nvinfo : EIATTR_VRC_CTA_INIT_COUNT
	.align		4
        /*0044*/ 	.byte	0x02, 0x4a
	.zero		1
	.zero		1


	//----- nvinfo : EIATTR_EXIT_INSTR_OFFSETS
	.align		4
        /*0048*/ 	.byte	0x04, 0x1c
        /*004a*/ 	.short	(.L_15 - .L_14)


	//   ....[0]....
.L_14:
        /*004c*/ 	.word	0x000000a0


	//   ....[1]....
        /*0050*/ 	.word	0x00000330


	//----- nvinfo : EIATTR_CRS_STACK_SIZE
	.align		4
.L_15:
        /*0054*/ 	.byte	0x04, 0x1e
        /*0056*/ 	.short	(.L_17 - .L_16)
.L_16:
        /*0058*/ 	.word	0x00000000


	//----- nvinfo : EIATTR_CBANK_PARAM_SIZE
	.align		4
.L_17:
        /*005c*/ 	.byte	0x03, 0x19
        /*005e*/ 	.short	0x0018


	//----- nvinfo : EIATTR_PARAM_CBANK
	.align		4
        /*0060*/ 	.byte	0x04, 0x0a
        /*0062*/ 	.short	(.L_19 - .L_18)
	.align		4
.L_18:
        /*0064*/ 	.word	index@(.nv.constant0._Z19gelu_forward_kernelPKfPfm)
        /*0068*/ 	.short	0x0380
        /*006a*/ 	.short	0x0018


	//----- nvinfo : EIATTR_SW_WAR
	.align		4
.L_19:
        /*006c*/ 	.byte	0x04, 0x36
        /*006e*/ 	.short	(.L_21 - .L_20)
.L_20:
        /*0070*/ 	.word	0x00000008
.L_21:


//--------------------- .nv.callgraph             --------------------------
	.section	.nv.callgraph,"",@"SHT_CUDA_CALLGRAPH"
	.align	4
	.sectionentsize	8
	.align		4
        /*0000*/ 	.word	0x00000000
	.align		4
        /*0004*/ 	.word	0xffffffff
	.align		4
        /*0008*/ 	.word	0x00000000
	.align		4
        /*000c*/ 	.word	0xfffffffe
	.align		4
        /*0010*/ 	.word	0x00000000
	.align		4
        /*0014*/ 	.word	0xfffffffd
	.align		4
        /*0018*/ 	.word	0x00000000
	.align		4
        /*001c*/ 	.word	0xfffffffc


//--------------------- .text._Z19gelu_forward_kernelPKfPfm --------------------------
	.section	.text._Z19gelu_forward_kernelPKfPfm,"ax",@progbits
	.align	128
        .global         _Z19gelu_forward_kernelPKfPfm
        .type           _Z19gelu_forward_kernelPKfPfm,@function
        .size           _Z19gelu_forward_kernelPKfPfm,(.L_x_2 - _Z19gelu_forward_kernelPKfPfm)
        .other          _Z19gelu_forward_kernelPKfPfm,@"STO_CUDA_ENTRY STV_DEFAULT"
_Z19gelu_forward_kernelPKfPfm:
.text._Z19gelu_forward_kernelPKfPfm:
[----:B------:R-:W-:Y:S01]  /*0000*/  LDC R1, c[0x0][0x37c] ;  /* 0x0000df00ff017b82 */ /* 0x000fe20000000800 */
[----:B------:R-:W0:Y:S07]  /*0010*/  S2R R3, SR_TID.X ;  /* 0x0000000000037919 */ /* 0x000e2e0000002100 */
[----:B------:R-:W0:Y:S01]  /*0020*/  S2UR UR4, SR_CTAID.X ;  /* 0x00000000000479c3 */ /* 0x000e220000002500 */
[----:B------:R-:W1:Y:S07]  /*0030*/  LDCU.64 UR6, c[0x0][0x390] ;  /* 0x00007200ff0677ac */ /* 0x000e6e0008000a00 */
[----:B------:R-:W0:Y:S01]  /*0040*/  LDC R2, c[0x0][0x360] ;  /* 0x0000d800ff027b82 */ /* 0x000e220000000800 */
[----:B------:R-:W2:Y:S01]  /*0050*/  LDCU UR5, c[0x0][0x370] ;  /* 0x00006e00ff0577ac */ /* 0x000ea20008000800 */
[----:B0-----:R-:W-:-:S02]  /*0060*/  IMAD R4, R2, UR4, R3 ;  /* 0x0000000402047c24 */ /* 0x001fc4000f8e0203 */
[----:B--2---:R-:W-:-:S03]  /*0070*/  IMAD R2, R2, UR5, RZ ;  /* 0x0000000502027c24 */ /* 0x004fc6000f8e02ff */
[----:B-1----:R-:W-:-:S04]  /*0080*/  ISETP.GE.U32.AND P0, PT, R4, UR6, PT ;  /* 0x0000000604007c0c */ /* 0x002fc8000bf06070 */
[----:B------:R-:W-:-:S13]  /*0090*/  ISETP.GE.U32.AND.EX P0, PT, RZ, UR7, PT, P0 ;  /* 0x00000007ff007c0c */ /* 0x000fda000bf06100 */
[----:B------:R-:W-:Y:S05]  /*00a0*/  @P0 EXIT ;  /* 0x000000000000094d */ /* 0x000fea0003800000 */
[----:B------:R-:W-:Y:S01]  /*00b0*/  HFMA2 R3, -RZ, RZ, 0, 0 ;  /* 0x00000000ff037431 */ /* 0x000fe200000001ff */
[----:B------:R-:W0:Y:S01]  /*00c0*/  LDCU.64 UR4, c[0x0][0x358] ;  /* 0x00006b00ff0477ac */ /* 0x000e220008000a00 */
[----:B------:R-:W1:Y:S05]  /*00d0*/  LDCU.128 UR8, c[0x0][0x380] ;  /* 0x00007000ff0877ac */ /* 0x000e6a0008000c00 */
.L_x_0:
[C---:B------:R-:W-:Y:S02]  /*00e0*/  SHF.L.U32 R11, R4.reuse, 0x2, RZ ;  /* 0x00000002040b7819 */ /* 0x040fe400000006ff */
[----:B------:R-:W-:Y:S02]  /*00f0*/  SHF.L.U64.HI R12, R4, 0x2, R3 ;  /* 0x00000002040c7819 */ /* 0x000fe40000010203 */
[----:B-1----:R-:W-:-:S04]  /*0100*/  IADD3 R6, P0, PT, R11, UR8, RZ ;  /* 0x000000080b067c10 */ /* 0x002fc8000ff1e0ff */
[----:B------:R-:W-:-:S06]  /*0110*/  IADD3.X R7, PT, PT, R12, UR9, RZ, P0, !PT ;  /* 0x000000090c077c10 */ /* 0x000fcc00087fe4ff */
[----:B0-----:R-:W2:Y:S01]  /*0120*/  LDG.E.CONSTANT R7, desc[UR4][R6.64] ;  /* 0x0000000406077981 */ /* 0x001ea2000c1e9900 */
[----:B------:R-:W-:Y:S02]  /*0130*/  MOV R10, 0x3c80f082 ;  /* 0x3c80f082000a7802 */ /* 0x000fe40000000f00 */
[----:B------:R-:W-:Y:S01]  /*0140*/  MOV R13, 0x3f800000 ;  /* 0x3f800000000d7802 */ /* 0x000fe20000000f00 */
[----:B--2---:R-:W-:-:S04]  /*0150*/  FMUL R0, R7, R7 ;  /* 0x0000000707007220 */ /* 0x004fc80000400000 */
[----:B------:R-:W-:-:S04]  /*0160*/  FMUL R0, R7, R0 ;  /* 0x0000000007007220 */ /* 0x000fc80000400000 */
[----:B------:R-:W-:-:S04]  /*0170*/  FFMA R0, R0, 0.044714998453855514526, R7 ;  /* 0x3d37271300007823 */ /* 0x000fc80000000007 */
[----:B------:R-:W-:-:S04]  /*0180*/  FMUL R5, R0, 0.79788458347320556641 ;  /* 0x3f4c422a00057820 */ /* 0x000fc80000400000 */
[C---:B------:R-:W-:Y:S01]  /*0190*/  FMUL R0, |R5|.reuse, 2.8853900432586669922 ;  /* 0x4038aa3b05007820 */ /* 0x040fe20000400200 */
[C---:B------:R-:W-:Y:S01]  /*01a0*/  FMUL R9, R5.reuse, R5 ;  /* 0x0000000505097220 */ /* 0x040fe20000400000 */
[C---:B------:R-:W-:Y:S02]  /*01b0*/  FSETP.GE.AND P1, PT, |R5|.reuse, 0.60000002384185791016, PT ;  /* 0x3f19999a0500780b */ /* 0x040fe40003f26200 */
[----:B------:R-:W-:Y:S01]  /*01c0*/  FSETP.GE.AND P0, PT, |R5|, 9.010913848876953125, PT ;  /* 0x41102cb40500780b */ /* 0x000fe20003f06200 */
[C---:B------:R-:W-:Y:S01]  /*01d0*/  FFMA R10, R9.reuse, R10, -0.052303962409496307373 ;  /* 0xbd563cae090a7423 */ /* 0x040fe2000000000a */
[----:B------:R-:W0:Y:S03]  /*01e0*/  MUFU.EX2 R0, R0 ;  /* 0x0000000000007308 */ /* 0x000e260000000800 */
[----:B------:R-:W-:Y:S01]  /*01f0*/  FFMA R10, R9, R10, 0.1331529766321182251 ;  /* 0x3e085941090a7423 */ /* 0x000fe2000000000a */
[----:B0-----:R-:W-:-:S03]  /*0200*/  FADD R8, R0, 1 ;  /* 0x3f80000000087421 */ /* 0x001fc60000000000 */
[----:B------:R-:W-:-:S04]  /*0210*/  FFMA R0, R9, R10, -0.33332768082618713379 ;  /* 0xbeaaa9ed09007423 */ /* 0x000fc8000000000a */
[----:B------:R-:W-:Y:S01]  /*0220*/  FFMA R0, R9, R0, RZ ;  /* 0x0000000009007223 */ /* 0x000fe200000000ff */
[----:B------:R-:W0:Y:S02]  /*0230*/  MUFU.RCP R8, R8 ;  /* 0x0000000800087308 */ /* 0x000e240000001000 */
[----:B0-----:R-:W-:-:S05]  /*0240*/  FFMA R6, R8, -2, R13 ;  /* 0xc000000008067823 */ /* 0x001fca000000000d */
[----:B------:R-:W-:-:S04]  /*0250*/  FSEL R6, R6, 1, !P0 ;  /* 0x3f80000006067808 */ /* 0x000fc80004000000 */
[--C-:B------:R-:W-:Y:S01]  /*0260*/  LOP3.LUT R8, R6, 0x80000000, R5.reuse, 0xb8, !PT ;  /* 0x8000000006087812 */ /* 0x100fe200078eb805 */
[----:B------:R-:W-:Y:S01]  /*0270*/  @!P1 FFMA R8, R5, R0, R5 ;  /* 0x0000000005089223 */ /* 0x000fe20000000005 */
[----:B------:R-:W-:Y:S01]  /*0280*/  IADD3 R6, P0, PT, R11, UR10, RZ ;  /* 0x0000000a0b067c10 */ /* 0x000fe2000ff1e0ff */
[----:B------:R-:W-:Y:S02]  /*0290*/  FMUL R0, R7, 0.5 ;  /* 0x3f00000007007820 */ /* 0x000fe40000400000 */
[----:B------:R-:W-:Y:S01]  /*02a0*/  FADD R5, R8, 1 ;  /* 0x3f80000008057421 */ /* 0x000fe20000000000 */
[----:B------:R-:W-:Y:S02]  /*02b0*/  IADD3.X R7, PT, PT, R12, UR11, RZ, P0, !PT ;  /* 0x0000000b0c077c10 */ /* 0x000fe400087fe4ff */
[----:B------:R-:W-:Y:S01]  /*02c0*/  IADD3 R4, P0, PT, R2, R4, RZ ;  /* 0x0000000402047210 */ /* 0x000fe20007f1e0ff */
[----:B------:R-:W-:-:S03]  /*02d0*/  FMUL R5, R0, R5 ;  /* 0x0000000500057220 */ /* 0x000fc60000400000 */
[----:B------:R-:W-:Y:S02]  /*02e0*/  IADD3.X R3, PT, PT, RZ, R3, RZ, P0, !PT ;  /* 0x00000003ff037210 */ /* 0x000fe400007fe4ff */
[----:B------:R2:W-:Y:S01]  /*02f0*/  STG.E desc[UR4][R6.64], R5 ;  /* 0x0000000506007986 */ /* 0x0005e2000c101904 */
[----:B------:R-:W-:-:S04]  /*0300*/  ISETP.GE.U32.AND P0, PT, R4, UR6, PT ;  /* 0x0000000604007c0c */ /* 0x000fc8000bf06070 */
[----:B------:R-:W-:-:S13]  /*0310*/  ISETP.GE.U32.AND.EX P0, PT, R3, UR7, PT, P0 ;  /* 0x0000000703007c0c */ /* 0x000fda000bf06100 */
[----:B--2---:R-:W-:Y:S05]  /*0320*/  @!P0 BRA `(.L_x_0) ;  /* 0xfffffffc006c8947 */ /* 0x004fea000383ffff */
[----:B------:R-:W-:Y:S05]  /*0330*/  EXIT ;  /* 0x000000000000794d */ /* 0x000fea0003800000 */
.L_x_1:
[----:B------:R-:W-:-:S00]  /*0340*/  BRA `(.L_x_1) ;  /* 0xfffffffc00fc7947 */ /* 0x000fc0000383ffff */
[----:B------:R-:W-:-:S00]  /*0350*/  NOP ;  /* 0x0000000000007918 */ /* 0x000fc00000000000 */
        /* <DEDUP_REMOVED lines=10> */
.L_x_2:


//--------------------- .nv.shared.reserved.0     --------------------------
	.section	.nv.shared.reserved.0,"aw",@nobits
	.weak		__nv_reservedSMEM_offset_0_alias
	.size		__nv_reservedSMEM_offset_0_alias, 0, 64
	.other		__nv_reservedSMEM_offset_0_alias,@"STO_CUDA_RESERVED_SHARED STV_DEFAULT"
__nv_reservedSMEM_offset_0_alias:
	.zero		0
	.zero		64


//--------------------- .nv.constant0._Z19gelu_forward_kernelPKfPfm --------------------------
	.section	.nv.constant0._Z19gelu_forward_kernelPKfPfm,"a",@progbits
	.sectionflags	@""
	.align	4
.nv.constant0._Z19gelu_forward_kernelPKfPfm:
	.zero		920


//--------------------- SYMBOLS --------------------------

	.type		.nv.reservedSmem.offset0,@object
	.size		.nv.reservedSmem.offset0,0x4
